//
// Generated by NVIDIA NVVM Compiler
//
// Compiler Build ID: CL-36424714
// Cuda compilation tools, release 13.0, V13.0.88
// Based on NVVM 20.0.0
//

.version 9.0
.target sm_100
.address_size 64

	// .globl	_Z10My3DKernel14cudaPitchedPtriii

.visible .entry _Z10My3DKernel14cudaPitchedPtriii(
	.param .align 8 .b8 _Z10My3DKernel14cudaPitchedPtriii_param_0[32],
	.param .u32 _Z10My3DKernel14cudaPitchedPtriii_param_1,
	.param .u32 _Z10My3DKernel14cudaPitchedPtriii_param_2,
	.param .u32 _Z10My3DKernel14cudaPitchedPtriii_param_3
)
{
	.reg .pred 	%p<6>;
	.reg .b32 	%r<18>;
	.reg .b32 	%f<3>;
	.reg .b64 	%rd<12>;

	ld.param.u64 	%rd2, [_Z10My3DKernel14cudaPitchedPtriii_param_0+8];
	ld.param.u64 	%rd1, [_Z10My3DKernel14cudaPitchedPtriii_param_0];
	ld.param.u32 	%r5, [_Z10My3DKernel14cudaPitchedPtriii_param_1];
	ld.param.u32 	%r6, [_Z10My3DKernel14cudaPitchedPtriii_param_2];
	ld.param.u32 	%r7, [_Z10My3DKernel14cudaPitchedPtriii_param_3];
	mov.u32 	%r8, %tid.x;
	mov.u32 	%r9, %ctaid.x;
	mov.u32 	%r10, %ntid.x;
	mad.lo.s32 	%r1, %r9, %r10, %r8;
	mov.u32 	%r11, %tid.y;
	mov.u32 	%r12, %ctaid.y;
	mov.u32 	%r13, %ntid.y;
	mad.lo.s32 	%r14, %r12, %r13, %r11;
	mov.u32 	%r15, %tid.z;
	mov.u32 	%r16, %ctaid.z;
	mov.u32 	%r17, %ntid.z;
	mad.lo.s32 	%r3, %r16, %r17, %r15;
	setp.ge.s32 	%p1, %r1, %r5;
	setp.ge.s32 	%p2, %r14, %r6;
	or.pred  	%p3, %p1, %p2;
	setp.ge.s32 	%p4, %r3, %r7;
	or.pred  	%p5, %p3, %p4;
	@%p5 bra 	$L__BB0_2;
	cvta.to.global.u64 	%rd5, %rd1;
	mul.wide.u32 	%rd6, %r6, %r3;
	cvt.u64.u32 	%rd7, %r14;
	add.s64 	%rd8, %rd6, %rd7;
	mad.lo.s64 	%rd9, %rd8, %rd2, %rd5;
	mul.wide.s32 	%rd10, %r1, 4;
	add.s64 	%rd11, %rd9, %rd10;
	ld.global.f32 	%f1, [%rd11];
	add.f32 	%f2, %f1, 0f3F800000;
	st.global.f32 	[%rd11], %f2;
$L__BB0_2:
	ret;

}


// ===== COMPILED SASS (sm_100) =====

	.target	sm_100

	.elftype	@"ET_EXEC"


//--------------------- .note.nv.tkinfo           --------------------------
	.section	.note.nv.tkinfo,"",@"SHT_NOTE"
	.sectionflags	@"SHF_NOTE_NV_TKINFO"
	.tkinfo
        /*0018*/ 	.word	0x00000002
        /*0030*/ 	.string	""
        /*0030*/ 	.string	"ptxas"
        /*0030*/ 	.string	"Cuda compilation tools, release 13.0, V13.0.88"
        /*0030*/ 	.string	"Build cuda_13.0.r13.0/compiler.36424714_0"
        /*0030*/ 	.string	"-arch sm_100 -m 64 "



//--------------------- .note.nv.cuinfo           --------------------------
	.section	.note.nv.cuinfo,"",@"SHT_NOTE"
	.sectionflags	@"SHF_NOTE_NV_CUINFO"
        /*0018*/ 	.short	0x0002
        /*001a*/ 	.short	0x0064
        /*001c*/ 	.short	0x0082
	.zero		2


//--------------------- .nv.info                  --------------------------
	.section	.nv.info,"",@"SHT_CUDA_INFO"
	.align	4


	//----- nvinfo : EIATTR_REGCOUNT
	.align		4
        /*0000*/ 	.byte	0x04, 0x2f
        /*0002*/ 	.short	(.L_1 - .L_0)
	.align		4
.L_0:
        /*0004*/ 	.word	index@(_Z10My3DKernel14cudaPitchedPtriii)
        /*0008*/ 	.word	0x0000000c


	//----- nvinfo : EIATTR_FRAME_SIZE
	.align		4
.L_1:
        /*000c*/ 	.byte	0x04, 0x11
        /*000e*/ 	.short	(.L_3 - .L_2)
	.align		4
.L_2:
        /*0010*/ 	.word	index@(_Z10My3DKernel14cudaPitchedPtriii)
        /*0014*/ 	.word	0x00000000


	//----- nvinfo : EIATTR_MIN_STACK_SIZE
	.align		4
.L_3:
        /*0018*/ 	.byte	0x04, 0x12
        /*001a*/ 	.short	(.L_5 - .L_4)
	.align		4
.L_4:
        /*001c*/ 	.word	index@(_Z10My3DKernel14cudaPitchedPtriii)
        /*0020*/ 	.word	0x00000000
.L_5:


//--------------------- .nv.compat                --------------------------
	.section	.nv.compat,"",@"SHT_CUDA_COMPAT_INFO"
	.align	4
        /*0000*/ 	.byte	0x02, 0x09, 0x00, 0x00, 0x02, 0x02, 0x01, 0x00, 0x02, 0x05, 0x05, 0x00, 0x03, 0x07, 0x01, 0x01
        /*0010*/ 	.byte	0x02, 0x03, 0x00, 0x00, 0x02, 0x06, 0x01, 0x00, 0x04, 0x0b, 0x08, 0x00, 0x09, 0x00, 0x00, 0x00
        /*0020*/ 	.byte	0x00, 0x00, 0x00, 0x00


//--------------------- .nv.info._Z10My3DKernel14cudaPitchedPtriii --------------------------
	.section	.nv.info._Z10My3DKernel14cudaPitchedPtriii,"",@"SHT_CUDA_INFO"
	.sectionflags	@""
	.align	4


	//----- nvinfo : EIATTR_CUDA_API_VERSION
	.align		4
        /*0000*/ 	.byte	0x04, 0x37
        /*0002*/ 	.short	(.L_7 - .L_6)
.L_6:
        /*0004*/ 	.word	0x00000082


	//----- nvinfo : EIATTR_KPARAM_INFO
	.align		4
.L_7:
        /*0008*/ 	.byte	0x04, 0x17
        /*000a*/ 	.short	(.L_9 - .L_8)
.L_8:
        /*000c*/ 	.word	0x00000000
        /*0010*/ 	.short	0x0003
        /*0012*/ 	.short	0x0028
        /*0014*/ 	.byte	0x00, 0xf0, 0x11, 0x00


	//----- nvinfo : EIATTR_KPARAM_INFO
	.align		4
.L_9:
        /*0018*/ 	.byte	0x04, 0x17
        /*001a*/ 	.short	(.L_11 - .L_10)
.L_10:
        /*001c*/ 	.word	0x00000000
        /*0020*/ 	.short	0x0002
        /*0022*/ 	.short	0x0024
        /*0024*/ 	.byte	0x00, 0xf0, 0x11, 0x00


	//----- nvinfo : EIATTR_KPARAM_INFO
	.align		4
.L_11:
        /*0028*/ 	.byte	0x04, 0x17
        /*002a*/ 	.short	(.L_13 - .L_12)
.L_12:
        /*002c*/ 	.word	0x00000000
        /*0030*/ 	.short	0x0001
        /*0032*/ 	.short	0x0020
        /*0034*/ 	.byte	0x00, 0xf0, 0x11, 0x00


	//----- nvinfo : EIATTR_KPARAM_INFO
	.align		4
.L_13:
        /*0038*/ 	.byte	0x04, 0x17
        /*003a*/ 	.short	(.L_15 - .L_14)
.L_14:
        /*003c*/ 	.word	0x00000000
        /*0040*/ 	.short	0x0000
        /*0042*/ 	.short	0x0000
        /*0044*/ 	.byte	0x00, 0xf0, 0x81, 0x00


	//----- nvinfo : EIATTR_SPARSE_MMA_MASK
	.align		4
.L_15:
        /*0048*/ 	.byte	0x03, 0x50
        /*004a*/ 	.short	0x0000


	//----- nvinfo : EIATTR_MAXREG_COUNT
	.align		4
        /*004c*/ 	.byte	0x03, 0x1b
        /*004e*/ 	.short	0x00ff


	//----- nvinfo : EIATTR_MERCURY_ISA_VERSION
	.align		4
        /*0050*/ 	.byte	0x03, 0x5f
        /*0052*/ 	.short	0x0101


	//----- nvinfo : EIATTR_VRC_CTA_INIT_COUNT
	.align		4
        /*0054*/ 	.byte	0x02, 0x4a
	.zero		1
	.zero		1


	//----- nvinfo : EIATTR_EXIT_INSTR_OFFSETS
	.align		4
        /*0058*/ 	.byte	0x04, 0x1c
        /*005a*/ 	.short	(.L_17 - .L_16)


	//   ....[0]....
.L_16:
        /*005c*/ 	.word	0x00000120


	//   ....[1]....
        /*0060*/ 	.word	0x00000200


	//----- nvinfo : EIATTR_CBANK_PARAM_SIZE
	.align		4
.L_17:
        /*0064*/ 	.byte	0x03, 0x19
        /*0066*/ 	.short	0x002c


	//----- nvinfo : EIATTR_PARAM_CBANK
	.align		4
        /*0068*/ 	.byte	0x04, 0x0a
        /*006a*/ 	.short	(.L_19 - .L_18)
	.align		4
.L_18:
        /*006c*/ 	.word	index@(.nv.constant0._Z10My3DKernel14cudaPitchedPtriii)
        /*0070*/ 	.short	0x0380
        /*0072*/ 	.short	0x002c


	//----- nvinfo : EIATTR_SW_WAR
	.align		4
.L_19:
        /*0074*/ 	.byte	0x04, 0x36
        /*0076*/ 	.short	(.L_21 - .L_20)
.L_20:
        /*0078*/ 	.word	0x00000008
.L_21:


//--------------------- .nv.callgraph             --------------------------
	.section	.nv.callgraph,"",@"SHT_CUDA_CALLGRAPH"
	.align	4
	.sectionentsize	8
	.align		4
        /*0000*/ 	.word	0x00000000
	.align		4
        /*0004*/ 	.word	0xffffffff
	.align		4
        /*0008*/ 	.word	0x00000000
	.align		4
        /*000c*/ 	.word	0xfffffffe
	.align		4
        /*0010*/ 	.word	0x00000000
	.align		4
        /*0014*/ 	.word	0xfffffffd
	.align		4
        /*0018*/ 	.word	0x00000000
	.align		4
        /*001c*/ 	.word	0xfffffffc


//--------------------- .text._Z10My3DKernel14cudaPitchedPtriii --------------------------
	.section	.text._Z10My3DKernel14cudaPitchedPtriii,"ax",@progbits
	.align	128
        .global         _Z10My3DKernel14cudaPitchedPtriii
        .type           _Z10My3DKernel14cudaPitchedPtriii,@function
        .size           _Z10My3DKernel14cudaPitchedPtriii,(.L_x_1 - _Z10My3DKernel14cudaPitchedPtriii)
        .other          _Z10My3DKernel14cudaPitchedPtriii,@"STO_CUDA_ENTRY STV_DEFAULT"
_Z10My3DKernel14cudaPitchedPtriii:
.text._Z10My3DKernel14cudaPitchedPtriii:
[----:B------:R-:W-:Y:S01]  /*0000*/  LDC R1, c[0x0][0x37c] ;  /* 0x0000df00ff017b82 */ /* 0x000fe20000000800 */
[----:B------:R-:W0:Y:S07]  /*0010*/  S2R R2, SR_TID.Y ;  /* 0x0000000000027919 */ /* 0x000e2e0000002200 */
[----:B------:R-:W1:Y:S01]  /*0020*/  LDC R0, c[0x0][0x360] ;  /* 0x0000d800ff007b82 */ /* 0x000e620000000800 */
[----:B------:R-:W2:Y:S01]  /*0030*/  LDCU.64 UR8, c[0x0][0x3a0] ;  /* 0x00007400ff0877ac */ /* 0x000ea20008000a00 */
[----:B------:R-:W1:Y:S01]  /*0040*/  S2R R7, SR_TID.X ;  /* 0x0000000000077919 */ /* 0x000e620000002100 */
[----:B------:R-:W3:Y:S01]  /*0050*/  LDCU UR7, c[0x0][0x3a8] ;  /* 0x00007500ff0777ac */ /* 0x000ee20008000800 */
[----:B------:R-:W4:Y:S04]  /*0060*/  S2R R9, SR_TID.Z ;  /* 0x0000000000097919 */ /* 0x000f280000002300 */
[----:B------:R-:W0:Y:S08]  /*0070*/  S2UR UR5, SR_CTAID.Y ;  /* 0x00000000000579c3 */ /* 0x000e300000002600 */
[----:B------:R-:W0:Y:S08]  /*0080*/  LDC R3, c[0x0][0x364] ;  /* 0x0000d900ff037b82 */ /* 0x000e300000000800 */
[----:B------:R-:W1:Y:S08]  /*0090*/  S2UR UR4, SR_CTAID.X ;  /* 0x00000000000479c3 */ /* 0x000e700000002500 */
[----:B------:R-:W4:Y:S08]  /*00a0*/  S2UR UR6, SR_CTAID.Z ;  /* 0x00000000000679c3 */ /* 0x000f300000002700 */
[----:B------:R-:W4:Y:S01]  /*00b0*/  LDC R4, c[0x0][0x368] ;  /* 0x0000da00ff047b82 */ /* 0x000f220000000800 */
[----:B0-----:R-:W-:-:S05]  /*00c0*/  IMAD R2, R3, UR5, R2 ;  /* 0x0000000503027c24 */ /* 0x001fca000f8e0202 */
[----:B--2---:R-:W-:Y:S01]  /*00d0*/  ISETP.GE.AND P0, PT, R2, UR9, PT ;  /* 0x0000000902007c0c */ /* 0x004fe2000bf06270 */
[----:B-1----:R-:W-:-:S05]  /*00e0*/  IMAD R7, R0, UR4, R7 ;  /* 0x0000000400077c24 */ /* 0x002fca000f8e0207 */
[----:B------:R-:W-:Y:S01]  /*00f0*/  ISETP.GE.OR P0, PT, R7, UR8, P0 ;  /* 0x0000000807007c0c */ /* 0x000fe20008706670 */
[----:B----4-:R-:W-:-:S05]  /*0100*/  IMAD R9, R4, UR6, R9 ;  /* 0x0000000604097c24 */ /* 0x010fca000f8e0209 */
[----:B---3--:R-:W-:-:S13]  /*0110*/  ISETP.GE.OR P0, PT, R9, UR7, P0 ;  /* 0x0000000709007c0c */ /* 0x008fda0008706670 */
[----:B------:R-:W-:Y:S05]  /*0120*/  @P0 EXIT ;  /* 0x000000000000094d */ /* 0x000fea0003800000 */
[----:B------:R-:W0:Y:S01]  /*0130*/  LDC.64 R4, c[0x0][0x380] ;  /* 0x0000e000ff047b82 */ /* 0x000e220000000a00 */
[----:B------:R-:W1:Y:S01]  /*0140*/  LDCU.64 UR6, c[0x0][0x388] ;  /* 0x00007100ff0677ac */ /* 0x000e620008000a00 */
[----:B------:R-:W-:Y:S01]  /*0150*/  HFMA2 R3, -RZ, RZ, 0, 0 ;  /* 0x00000000ff037431 */ /* 0x000fe200000001ff */
[----:B------:R-:W2:Y:S02]  /*0160*/  LDCU.64 UR4, c[0x0][0x358] ;  /* 0x00006b00ff0477ac */ /* 0x000ea40008000a00 */
[----:B------:R-:W-:-:S04]  /*0170*/  IMAD.WIDE.U32 R2, R9, UR9, R2 ;  /* 0x0000000909027c25 */ /* 0x000fc8000f8e0002 */
[----:B-1----:R-:W-:-:S04]  /*0180*/  IMAD R3, R3, UR6, RZ ;  /* 0x0000000603037c24 */ /* 0x002fc8000f8e02ff */
[C---:B------:R-:W-:Y:S02]  /*0190*/  IMAD R3, R2.reuse, UR7, R3 ;  /* 0x0000000702037c24 */ /* 0x040fe4000f8e0203 */
[----:B0-----:R-:W-:-:S05]  /*01a0*/  IMAD.WIDE.U32 R4, R2, UR6, R4 ;  /* 0x0000000602047c25 */ /* 0x001fca000f8e0004 */
[----:B------:R-:W-:-:S03]  /*01b0*/  IADD3 R5, PT, PT, R5, R3, RZ ;  /* 0x0000000305057210 */ /* 0x000fc60007ffe0ff */
[----:B------:R-:W-:-:S05]  /*01c0*/  IMAD.WIDE R2, R7, 0x4, R4 ;  /* 0x0000000407027825 */ /* 0x000fca00078e0204 */
[----:B--2---:R-:W2:Y:S02]  /*01d0*/  LDG.E R0, desc[UR4][R2.64] ;  /* 0x0000000402007981 */ /* 0x004ea4000c1e1900 */
[----:B--2---:R-:W-:-:S05]  /*01e0*/  FADD R5, R0, 1 ;  /* 0x3f80000000057421 */ /* 0x004fca0000000000 */
[----:B------:R-:W-:Y:S01]  /*01f0*/  STG.E desc[UR4][R2.64], R5 ;  /* 0x0000000502007986 */ /* 0x000fe2000c101904 */
[----:B------:R-:W-:Y:S05]  /*0200*/  EXIT ;  /* 0x000000000000794d */ /* 0x000fea0003800000 */
.L_x_0:
[----:B------:R-:W-:-:S00]  /*0210*/  BRA `(.L_x_0) ;  /* 0xfffffffc00fc7947 */ /* 0x000fc0000383ffff */
[----:B------:R-:W-:-:S00]  /*0220*/  NOP ;  /* 0x0000000000007918 */ /* 0x000fc00000000000 */
        /* <DEDUP_REMOVED lines=13> */
.L_x_1:


//--------------------- .nv.shared.reserved.0     --------------------------
	.section	.nv.shared.reserved.0,"aw",@nobits
	.weak		__nv_reservedSMEM_offset_0_alias
	.size		__nv_reservedSMEM_offset_0_alias, 0, 64
	.other		__nv_reservedSMEM_offset_0_alias,@"STO_CUDA_RESERVED_SHARED STV_DEFAULT"
__nv_reservedSMEM_offset_0_alias:
	.zero		0
	.zero		64


//--------------------- .nv.constant0._Z10My3DKernel14cudaPitchedPtriii --------------------------
	.section	.nv.constant0._Z10My3DKernel14cudaPitchedPtriii,"a",@progbits
	.sectionflags	@""
	.align	4
.nv.constant0._Z10My3DKernel14cudaPitchedPtriii:
	.zero		940


//--------------------- SYMBOLS --------------------------

	.type		.nv.reservedSmem.offset0,@object
	.size		.nv.reservedSmem.offset0,0x4
